//
// Generated by NVIDIA NVVM Compiler
//
// Compiler Build ID: CL-36424714
// Cuda compilation tools, release 13.0, V13.0.88
// Based on NVVM 20.0.0
//

.version 9.0
.target sm_100
.address_size 64

	// .globl	_Z4scanPfS_i
.extern .shared .align 16 .b8 temp[];

.visible .entry _Z4scanPfS_i(
	.param .u64 .ptr .align 1 _Z4scanPfS_i_param_0,
	.param .u64 .ptr .align 1 _Z4scanPfS_i_param_1,
	.param .u32 _Z4scanPfS_i_param_2
)
{
	.reg .pred 	%p<2>;
	.reg .b32 	%r<7>;
	.reg .b32 	%f<2>;
	.reg .b64 	%rd<5>;

	ld.param.u64 	%rd1, [_Z4scanPfS_i_param_1];
	mov.u32 	%r1, %tid.x;
	setp.eq.s32 	%p1, %r1, 0;
	@%p1 bra 	$L__BB0_2;
	cvta.to.global.u64 	%rd2, %rd1;
	add.s32 	%r2, %r1, -1;
	mul.wide.u32 	%rd3, %r2, 4;
	add.s64 	%rd4, %rd2, %rd3;
	ld.global.f32 	%f1, [%rd4];
	shl.b32 	%r3, %r1, 2;
	mov.u32 	%r4, temp;
	add.s32 	%r5, %r4, %r3;
	st.shared.f32 	[%r5], %f1;
	bra.uni 	$L__BB0_3;
$L__BB0_2:
	mov.b32 	%r6, 0;
	st.shared.u32 	[temp], %r6;
$L__BB0_3:
	bar.sync 	0;
	ret;

}


// ===== COMPILED SASS (sm_100) =====

	.target	sm_100

	.elftype	@"ET_EXEC"


//--------------------- .note.nv.tkinfo           --------------------------
	.section	.note.nv.tkinfo,"",@"SHT_NOTE"
	.sectionflags	@"SHF_NOTE_NV_TKINFO"
	.tkinfo
        /*0018*/ 	.word	0x00000002
        /*0030*/ 	.string	""
        /*0030*/ 	.string	"ptxas"
        /*0030*/ 	.string	"Cuda compilation tools, release 13.0, V13.0.88"
        /*0030*/ 	.string	"Build cuda_13.0.r13.0/compiler.36424714_0"
        /*0030*/ 	.string	"-arch sm_100 -m 64 "



//--------------------- .note.nv.cuinfo           --------------------------
	.section	.note.nv.cuinfo,"",@"SHT_NOTE"
	.sectionflags	@"SHF_NOTE_NV_CUINFO"
        /*0018*/ 	.short	0x0002
        /*001a*/ 	.short	0x0064
        /*001c*/ 	.short	0x0082
	.zero		2


//--------------------- .nv.info                  --------------------------
	.section	.nv.info,"",@"SHT_CUDA_INFO"
	.align	4


	//----- nvinfo : EIATTR_REGCOUNT
	.align		4
        /*0000*/ 	.byte	0x04, 0x2f
        /*0002*/ 	.short	(.L_1 - .L_0)
	.align		4
.L_0:
        /*0004*/ 	.word	index@(_Z4scanPfS_i)
        /*0008*/ 	.word	0x00000008


	//----- nvinfo : EIATTR_FRAME_SIZE
	.align		4
.L_1:
        /*000c*/ 	.byte	0x04, 0x11
        /*000e*/ 	.short	(.L_3 - .L_2)
	.align		4
.L_2:
        /*0010*/ 	.word	index@(_Z4scanPfS_i)
        /*0014*/ 	.word	0x00000000


	//----- nvinfo : EIATTR_MIN_STACK_SIZE
	.align		4
.L_3:
        /*0018*/ 	.byte	0x04, 0x12
        /*001a*/ 	.short	(.L_5 - .L_4)
	.align		4
.L_4:
        /*001c*/ 	.word	index@(_Z4scanPfS_i)
        /*0020*/ 	.word	0x00000000
.L_5:


//--------------------- .nv.compat                --------------------------
	.section	.nv.compat,"",@"SHT_CUDA_COMPAT_INFO"
	.align	4
        /*0000*/ 	.byte	0x02, 0x09, 0x00, 0x00, 0x02, 0x02, 0x01, 0x00, 0x02, 0x05, 0x05, 0x00, 0x03, 0x07, 0x01, 0x01
        /*0010*/ 	.byte	0x02, 0x03, 0x00, 0x00, 0x02, 0x06, 0x01, 0x00, 0x04, 0x0b, 0x08, 0x00, 0x09, 0x00, 0x00, 0x00
        /*0020*/ 	.byte	0x00, 0x00, 0x00, 0x00


//--------------------- .nv.info._Z4scanPfS_i     --------------------------
	.section	.nv.info._Z4scanPfS_i,"",@"SHT_CUDA_INFO"
	.sectionflags	@""
	.align	4


	//----- nvinfo : EIATTR_CUDA_API_VERSION
	.align		4
        /*0000*/ 	.byte	0x04, 0x37
        /*0002*/ 	.short	(.L_7 - .L_6)
.L_6:
        /*0004*/ 	.word	0x00000082


	//----- nvinfo : EIATTR_KPARAM_INFO
	.align		4
.L_7:
        /*0008*/ 	.byte	0x04, 0x17
        /*000a*/ 	.short	(.L_9 - .L_8)
.L_8:
        /*000c*/ 	.word	0x00000000
        /*0010*/ 	.short	0x0002
        /*0012*/ 	.short	0x0010
        /*0014*/ 	.byte	0x00, 0xf0, 0x11, 0x00


	//----- nvinfo : EIATTR_KPARAM_INFO
	.align		4
.L_9:
        /*0018*/ 	.byte	0x04, 0x17
        /*001a*/ 	.short	(.L_11 - .L_10)
.L_10:
        /*001c*/ 	.word	0x00000000
        /*0020*/ 	.short	0x0001
        /*0022*/ 	.short	0x0008
        /*0024*/ 	.byte	0x00, 0xf5, 0x21, 0x00


	//----- nvinfo : EIATTR_KPARAM_INFO
	.align		4
.L_11:
        /*0028*/ 	.byte	0x04, 0x17
        /*002a*/ 	.short	(.L_13 - .L_12)
.L_12:
        /*002c*/ 	.word	0x00000000
        /*0030*/ 	.short	0x0000
        /*0032*/ 	.short	0x0000
        /*0034*/ 	.byte	0x00, 0xf5, 0x21, 0x00


	//----- nvinfo : EIATTR_SPARSE_MMA_MASK
	.align		4
.L_13:
        /*0038*/ 	.byte	0x03, 0x50
        /*003a*/ 	.short	0x0000


	//----- nvinfo : EIATTR_MAXREG_COUNT
	.align		4
        /*003c*/ 	.byte	0x03, 0x1b
        /*003e*/ 	.short	0x00ff


	//----- nvinfo : EIATTR_NUM_BARRIERS
	.align		4
        /*0040*/ 	.byte	0x02, 0x4c
        /*0042*/ 	.byte	0x01
	.zero		1


	//----- nvinfo : EIATTR_MERCURY_ISA_VERSION
	.align		4
        /*0044*/ 	.byte	0x03, 0x5f
        /*0046*/ 	.short	0x0101


	//----- nvinfo : EIATTR_VRC_CTA_INIT_COUNT
	.align		4
        /*0048*/ 	.byte	0x02, 0x4a
	.zero		1
	.zero		1


	//----- nvinfo : EIATTR_EXIT_INSTR_OFFSETS
	.align		4
        /*004c*/ 	.byte	0x04, 0x1c
        /*004e*/ 	.short	(.L_15 - .L_14)


	//   ....[0]....
.L_14:
        /*0050*/ 	.word	0x00000160


	//----- nvinfo : EIATTR_CRS_STACK_SIZE
	.align		4
.L_15:
        /*0054*/ 	.byte	0x04, 0x1e
        /*0056*/ 	.short	(.L_17 - .L_16)
.L_16:
        /*0058*/ 	.word	0x00000000


	//----- nvinfo : EIATTR_CBANK_PARAM_SIZE
	.align		4
.L_17:
        /*005c*/ 	.byte	0x03, 0x19
        /*005e*/ 	.short	0x0014


	//----- nvinfo : EIATTR_PARAM_CBANK
	.align		4
        /*0060*/ 	.byte	0x04, 0x0a
        /*0062*/ 	.short	(.L_19 - .L_18)
	.align		4
.L_18:
        /*0064*/ 	.word	index@(.nv.constant0._Z4scanPfS_i)
        /*0068*/ 	.short	0x0380
        /*006a*/ 	.short	0x0014


	//----- nvinfo : EIATTR_SW_WAR
	.align		4
.L_19:
        /*006c*/ 	.byte	0x04, 0x36
        /*006e*/ 	.short	(.L_21 - .L_20)
.L_20:
        /*0070*/ 	.word	0x00000008
.L_21:


//--------------------- .nv.callgraph             --------------------------
	.section	.nv.callgraph,"",@"SHT_CUDA_CALLGRAPH"
	.align	4
	.sectionentsize	8
	.align		4
        /*0000*/ 	.word	0x00000000
	.align		4
        /*0004*/ 	.word	0xffffffff
	.align		4
        /*0008*/ 	.word	0x00000000
	.align		4
        /*000c*/ 	.word	0xfffffffe
	.align		4
        /*0010*/ 	.word	0x00000000
	.align		4
        /*0014*/ 	.word	0xfffffffd
	.align		4
        /*0018*/ 	.word	0x00000000
	.align		4
        /*001c*/ 	.word	0xfffffffc


//--------------------- .text._Z4scanPfS_i        --------------------------
	.section	.text._Z4scanPfS_i,"ax",@progbits
	.align	128
        .global         _Z4scanPfS_i
        .type           _Z4scanPfS_i,@function
        .size           _Z4scanPfS_i,(.L_x_4 - _Z4scanPfS_i)
        .other          _Z4scanPfS_i,@"STO_CUDA_ENTRY STV_DEFAULT"
_Z4scanPfS_i:
.text._Z4scanPfS_i:
[----:B------:R-:W-:Y:S01]  /*0000*/  LDC R1, c[0x0][0x37c] ;  /* 0x0000df00ff017b82 */ /* 0x000fe20000000800 */
[----:B------:R-:W0:Y:S01]  /*0010*/  S2R R0, SR_TID.X ;  /* 0x0000000000007919 */ /* 0x000e220000002100 */
[----:B------:R-:W-:Y:S01]  /*0020*/  BSSY.RECONVERGENT B0, `(.L_x_0) ;  /* 0x0000012000007945 */ /* 0x000fe20003800200 */
[----:B0-----:R-:W-:-:S13]  /*0030*/  ISETP.NE.AND P0, PT, R0, RZ, PT ;  /* 0x000000ff0000720c */ /* 0x001fda0003f05270 */
[----:B------:R-:W-:Y:S05]  /*0040*/  @!P0 BRA `(.L_x_1) ;  /* 0x00000000002c8947 */ /* 0x000fea0003800000 */
[----:B------:R-:W0:Y:S01]  /*0050*/  LDC.64 R2, c[0x0][0x388] ;  /* 0x0000e200ff027b82 */ /* 0x000e220000000a00 */
[----:B------:R-:W1:Y:S01]  /*0060*/  LDCU.64 UR4, c[0x0][0x358] ;  /* 0x00006b00ff0477ac */ /* 0x000e620008000a00 */
[----:B------:R-:W-:-:S05]  /*0070*/  IADD3 R5, PT, PT, R0, -0x1, RZ ;  /* 0xffffffff00057810 */ /* 0x000fca0007ffe0ff */
[----:B0-----:R-:W-:-:S06]  /*0080*/  IMAD.WIDE.U32 R2, R5, 0x4, R2 ;  /* 0x0000000405027825 */ /* 0x001fcc00078e0002 */
[----:B-1----:R-:W2:Y:S01]  /*0090*/  LDG.E R2, desc[UR4][R2.64] ;  /* 0x0000000402027981 */ /* 0x002ea2000c1e1900 */
[----:B------:R-:W0:Y:S01]  /*00a0*/  S2UR UR5, SR_CgaCtaId ;  /* 0x00000000000579c3 */ /* 0x000e220000008800 */
[----:B------:R-:W-:Y:S02]  /*00b0*/  UMOV UR4, 0x400 ;  /* 0x0000040000047882 */ /* 0x000fe40000000000 */
[----:B0-----:R-:W-:-:S06]  /*00c0*/  ULEA UR4, UR5, UR4, 0x18 ;  /* 0x0000000405047291 */ /* 0x001fcc000f8ec0ff */
[----:B------:R-:W-:-:S05]  /*00d0*/  LEA R5, R0, UR4, 0x2 ;  /* 0x0000000400057c11 */ /* 0x000fca000f8e10ff */
[----:B--2---:R0:W-:Y:S01]  /*00e0*/  STS [R5], R2 ;  /* 0x0000000205007388 */ /* 0x0041e20000000800 */
[----:B------:R-:W-:Y:S05]  /*00f0*/  BRA `(.L_x_2) ;  /* 0x0000000000107947 */ /* 0x000fea0003800000 */
.L_x_1:
[----:B------:R-:W0:Y:S01]  /*0100*/  S2UR UR5, SR_CgaCtaId ;  /* 0x00000000000579c3 */ /* 0x000e220000008800 */
[----:B------:R-:W-:Y:S02]  /*0110*/  UMOV UR4, 0x400 ;  /* 0x0000040000047882 */ /* 0x000fe40000000000 */
[----:B0-----:R-:W-:-:S09]  /*0120*/  ULEA UR4, UR5, UR4, 0x18 ;  /* 0x0000000405047291 */ /* 0x001fd2000f8ec0ff */
[----:B------:R-:W-:Y:S03]  /*0130*/  STS [UR4], RZ ;  /* 0x000000ffff007988 */ /* 0x000fe60008000804 */
.L_x_2:
[----:B------:R-:W-:Y:S05]  /*0140*/  BSYNC.RECONVERGENT B0 ;  /* 0x0000000000007941 */ /* 0x000fea0003800200 */
.L_x_0:
[----:B------:R-:W-:Y:S06]  /*0150*/  BAR.SYNC.DEFER_BLOCKING 0x0 ;  /* 0x0000000000007b1d */ /* 0x000fec0000010000 */
[----:B------:R-:W-:Y:S05]  /*0160*/  EXIT ;  /* 0x000000000000794d */ /* 0x000fea0003800000 */
.L_x_3:
[----:B------:R-:W-:-:S00]  /*0170*/  BRA `(.L_x_3) ;  /* 0xfffffffc00fc7947 */ /* 0x000fc0000383ffff */
[----:B------:R-:W-:-:S00]  /*0180*/  NOP ;  /* 0x0000000000007918 */ /* 0x000fc00000000000 */
[----:B------:R-:W-:-:S00]  /*0190*/  NOP ;  /* 0x0000000000007918 */ /* 0x000fc00000000000 */
[----:B------:R-:W-:-:S00]  /*01a0*/  NOP ;  /* 0x0000000000007918 */ /* 0x000fc00000000000 */
[----:B------:R-:W-:-:S00]  /*01b0*/  NOP ;  /* 0x0000000000007918 */ /* 0x000fc00000000000 */
[----:B------:R-:W-:-:S00]  /*01c0*/  NOP ;  /* 0x0000000000007918 */ /* 0x000fc00000000000 */
[----:B------:R-:W-:-:S00]  /*01d0*/  NOP ;  /* 0x0000000000007918 */ /* 0x000fc00000000000 */
[----:B------:R-:W-:-:S00]  /*01e0*/  NOP ;  /* 0x0000000000007918 */ /* 0x000fc00000000000 */
[----:B------:R-:W-:-:S00]  /*01f0*/  NOP ;  /* 0x0000000000007918 */ /* 0x000fc00000000000 */
.L_x_4:


//--------------------- .nv.shared._Z4scanPfS_i   --------------------------
	.section	.nv.shared._Z4scanPfS_i,"aw",@nobits
	.sectionflags	@""
	.align	16
	.zero		1024


//--------------------- .nv.shared.reserved.0     --------------------------
	.section	.nv.shared.reserved.0,"aw",@nobits
	.weak		__nv_reservedSMEM_offset_0_alias
	.size		__nv_reservedSMEM_offset_0_alias, 0, 64
	.other		__nv_reservedSMEM_offset_0_alias,@"STO_CUDA_RESERVED_SHARED STV_DEFAULT"
__nv_reservedSMEM_offset_0_alias:
	.zero		0
	.zero		64


//--------------------- .nv.constant0._Z4scanPfS_i --------------------------
	.section	.nv.constant0._Z4scanPfS_i,"a",@progbits
	.sectionflags	@""
	.align	4
.nv.constant0._Z4scanPfS_i:
	.zero		916


//--------------------- SYMBOLS --------------------------

	.type		.nv.reservedSmem.offset0,@object
	.size		.nv.reservedSmem.offset0,0x4
	.type		.nv.reservedSmem.cap,@object
	.size		.nv.reservedSmem.cap,0x4
